	.headerflags	@"EF_CUDA_TEXMODE_UNIFIED EF_CUDA_64BIT_ADDRESS EF_CUDA_ACCELERATORS EF_CUDA_SM90 EF_CUDA_VIRTUAL_SM(EF_CUDA_SM90)"
	.elftype	@"ET_EXEC"


//--------------------- .nv.info                  --------------------------
	.section	.nv.info,"",@"SHT_CUDA_INFO"
	.align	4


	//----- nvinfo : EIATTR_REGCOUNT
	.align		4
        /*0000*/ 	.byte	0x04, 0x2f
        /*0002*/ 	.short	(.L_2 - .L_1)
	.align		4
.L_1:
        /*0004*/ 	.word	index@(triton_poi_fused__to_copy__unsafe_index_add_arange_clamp_floor_mul_rsub_sub_4)
        /*0008*/ 	.word	0x0000002a


	//----- nvinfo : EIATTR_MIN_STACK_SIZE
	.align		4
.L_2:
        /*000c*/ 	.byte	0x04, 0x12
        /*000e*/ 	.short	(.L_4 - .L_3)
	.align		4
.L_3:
        /*0010*/ 	.word	index@(triton_poi_fused__to_copy__unsafe_index_add_arange_clamp_floor_mul_rsub_sub_4)
        /*0014*/ 	.word	0x00000000


	//----- nvinfo : EIATTR_FRAME_SIZE
	.align		4
.L_4:
        /*0018*/ 	.byte	0x04, 0x11
        /*001a*/ 	.short	(.L_6 - .L_5)
	.align		4
.L_5:
        /*001c*/ 	.word	index@(triton_poi_fused__to_copy__unsafe_index_add_arange_clamp_floor_mul_rsub_sub_4)
        /*0020*/ 	.word	0x00000000


	//----- nvinfo : EIATTR_MIN_STACK_SIZE
	.align		4
.L_6:
        /*0024*/ 	.byte	0x04, 0x12
        /*0026*/ 	.short	(.L_8 - .L_7)
	.align		4
.L_7:
        /*0028*/ 	.word	index@(triton_poi_fused__to_copy__unsafe_index_add_arange_clamp_floor_mul_rsub_sub_4)
        /*002c*/ 	.word	0x00000000
.L_8:


//--------------------- .nv.info.triton_poi_fused__to_copy__unsafe_index_add_arange_clamp_floor_mul_rsub_sub_4 --------------------------
	.section	.nv.info.triton_poi_fused__to_copy__unsafe_index_add_arange_clamp_floor_mul_rsub_sub_4,"",@"SHT_CUDA_INFO"
	.sectionflags	@""
	.align	4


	//----- nvinfo : EIATTR_CUDA_API_VERSION
	.align		4
        /*0000*/ 	.byte	0x04, 0x37
        /*0002*/ 	.short	(.L_10 - .L_9)
.L_9:
        /*0004*/ 	.word	0x0000007c


	//----- nvinfo : EIATTR_KPARAM_INFO
	.align		4
.L_10:
        /*0008*/ 	.byte	0x04, 0x17
        /*000a*/ 	.short	(.L_12 - .L_11)
.L_11:
        /*000c*/ 	.word	0x00000000
        /*0010*/ 	.short	0x000a
        /*0012*/ 	.short	0x0050
        /*0014*/ 	.byte	0x00, 0xf0, 0x11, 0x00


	//----- nvinfo : EIATTR_KPARAM_INFO
	.align		4
.L_12:
        /*0018*/ 	.byte	0x04, 0x17
        /*001a*/ 	.short	(.L_14 - .L_13)
.L_13:
        /*001c*/ 	.word	0x00000000
        /*0020*/ 	.short	0x0009
        /*0022*/ 	.short	0x0048
        /*0024*/ 	.byte	0x00, 0xf4, 0x21, 0x00


	//----- nvinfo : EIATTR_KPARAM_INFO
	.align		4
.L_14:
        /*0028*/ 	.byte	0x04, 0x17
        /*002a*/ 	.short	(.L_16 - .L_15)
.L_15:
        /*002c*/ 	.word	0x00000000
        /*0030*/ 	.short	0x0008
        /*0032*/ 	.short	0x0040
        /*0034*/ 	.byte	0x00, 0xf4, 0x21, 0x00


	//----- nvinfo : EIATTR_KPARAM_INFO
	.align		4
.L_16:
        /*0038*/ 	.byte	0x04, 0x17
        /*003a*/ 	.short	(.L_18 - .L_17)
.L_17:
        /*003c*/ 	.word	0x00000000
        /*0040*/ 	.short	0x0007
        /*0042*/ 	.short	0x0038
        /*0044*/ 	.byte	0x00, 0xf4, 0x21, 0x00


	//----- nvinfo : EIATTR_KPARAM_INFO
	.align		4
.L_18:
        /*0048*/ 	.byte	0x04, 0x17
        /*004a*/ 	.short	(.L_20 - .L_19)
.L_19:
        /*004c*/ 	.word	0x00000000
        /*0050*/ 	.short	0x0006
        /*0052*/ 	.short	0x0030
        /*0054*/ 	.byte	0x00, 0xf4, 0x21, 0x00


	//----- nvinfo : EIATTR_KPARAM_INFO
	.align		4
.L_20:
        /*0058*/ 	.byte	0x04, 0x17
        /*005a*/ 	.short	(.L_22 - .L_21)
.L_21:
        /*005c*/ 	.word	0x00000000
        /*0060*/ 	.short	0x0005
        /*0062*/ 	.short	0x0028
        /*0064*/ 	.byte	0x00, 0xf4, 0x21, 0x00


	//----- nvinfo : EIATTR_KPARAM_INFO
	.align		4
.L_22:
        /*0068*/ 	.byte	0x04, 0x17
        /*006a*/ 	.short	(.L_24 - .L_23)
.L_23:
        /*006c*/ 	.word	0x00000000
        /*0070*/ 	.short	0x0004
        /*0072*/ 	.short	0x0020
        /*0074*/ 	.byte	0x00, 0xf4, 0x21, 0x00


	//----- nvinfo : EIATTR_KPARAM_INFO
	.align		4
.L_24:
        /*0078*/ 	.byte	0x04, 0x17
        /*007a*/ 	.short	(.L_26 - .L_25)
.L_25:
        /*007c*/ 	.word	0x00000000
        /*0080*/ 	.short	0x0003
        /*0082*/ 	.short	0x0018
        /*0084*/ 	.byte	0x00, 0xf4, 0x21, 0x00


	//----- nvinfo : EIATTR_KPARAM_INFO
	.align		4
.L_26:
        /*0088*/ 	.byte	0x04, 0x17
        /*008a*/ 	.short	(.L_28 - .L_27)
.L_27:
        /*008c*/ 	.word	0x00000000
        /*0090*/ 	.short	0x0002
        /*0092*/ 	.short	0x0010
        /*0094*/ 	.byte	0x00, 0xf4, 0x21, 0x00


	//----- nvinfo : EIATTR_KPARAM_INFO
	.align		4
.L_28:
        /*0098*/ 	.byte	0x04, 0x17
        /*009a*/ 	.short	(.L_30 - .L_29)
.L_29:
        /*009c*/ 	.word	0x00000000
        /*00a0*/ 	.short	0x0001
        /*00a2*/ 	.short	0x0008
        /*00a4*/ 	.byte	0x00, 0xf4, 0x21, 0x00


	//----- nvinfo : EIATTR_KPARAM_INFO
	.align		4
.L_30:
        /*00a8*/ 	.byte	0x04, 0x17
        /*00aa*/ 	.short	(.L_32 - .L_31)
.L_31:
        /*00ac*/ 	.word	0x00000000
        /*00b0*/ 	.short	0x0000
        /*00b2*/ 	.short	0x0000
        /*00b4*/ 	.byte	0x00, 0xf4, 0x21, 0x00


	//----- nvinfo : EIATTR_SPARSE_MMA_MASK
	.align		4
.L_32:
        /*00b8*/ 	.byte	0x03, 0x50
        /*00ba*/ 	.short	0x0000


	//----- nvinfo : EIATTR_MAXREG_COUNT
	.align		4
        /*00bc*/ 	.byte	0x03, 0x1b
        /*00be*/ 	.short	0x00ff


	//----- nvinfo : EIATTR_EXIT_INSTR_OFFSETS
	.align		4
        /*00c0*/ 	.byte	0x04, 0x1c
        /*00c2*/ 	.short	(.L_34 - .L_33)


	//   ....[0]....
.L_33:
        /*00c4*/ 	.word	0x000017a0


	//----- nvinfo : EIATTR_REQNTID
	.align		4
.L_34:
        /*00c8*/ 	.byte	0x04, 0x10
        /*00ca*/ 	.short	(.L_36 - .L_35)
.L_35:
        /*00cc*/ 	.word	0x00000080
        /*00d0*/ 	.word	0x00000001
        /*00d4*/ 	.word	0x00000001


	//----- nvinfo : EIATTR_CBANK_PARAM_SIZE
	.align		4
.L_36:
        /*00d8*/ 	.byte	0x03, 0x19
        /*00da*/ 	.short	0x0054


	//----- nvinfo : EIATTR_PARAM_CBANK
	.align		4
        /*00dc*/ 	.byte	0x04, 0x0a
        /*00de*/ 	.short	(.L_38 - .L_37)
	.align		4
.L_37:
        /*00e0*/ 	.word	index@(.nv.constant0.triton_poi_fused__to_copy__unsafe_index_add_arange_clamp_floor_mul_rsub_sub_4)
        /*00e4*/ 	.short	0x0210
        /*00e6*/ 	.short	0x0054


	//----- nvinfo : EIATTR_SW_WAR
	.align		4
.L_38:
        /*00e8*/ 	.byte	0x04, 0x36
        /*00ea*/ 	.short	(.L_40 - .L_39)
.L_39:
        /*00ec*/ 	.word	0x00000008
.L_40:


//--------------------- .nv.callgraph             --------------------------
	.section	.nv.callgraph,"",@"SHT_CUDA_CALLGRAPH"
	.align	4
	.sectionentsize	8
	.align		4
        /*0000*/ 	.word	0x00000000
	.align		4
        /*0004*/ 	.word	0xffffffff
	.align		4
        /*0008*/ 	.word	0x00000000
	.align		4
        /*000c*/ 	.word	0xfffffffe
	.align		4
        /*0010*/ 	.word	0x00000000
	.align		4
        /*0014*/ 	.word	0xfffffffd
	.align		4
        /*0018*/ 	.word	0x00000000
	.align		4
        /*001c*/ 	.word	0xfffffffc


//--------------------- .nv.constant4             --------------------------
	.section	.nv.constant4,"a",@progbits
	.align	8
	.align		8
.nv.constant4:
        /*0000*/ 	.dword	_$_str


//--------------------- .text.triton_poi_fused__to_copy__unsafe_index_add_arange_clamp_floor_mul_rsub_sub_4 --------------------------
	.section	.text.triton_poi_fused__to_copy__unsafe_index_add_arange_clamp_floor_mul_rsub_sub_4,"ax",@progbits
	.align	128
        .global         triton_poi_fused__to_copy__unsafe_index_add_arange_clamp_floor_mul_rsub_sub_4
        .type           triton_poi_fused__to_copy__unsafe_index_add_arange_clamp_floor_mul_rsub_sub_4,@function
        .size           triton_poi_fused__to_copy__unsafe_index_add_arange_clamp_floor_mul_rsub_sub_4,(.L_x_1 - triton_poi_fused__to_copy__unsafe_index_add_arange_clamp_floor_mul_rsub_sub_4)
        .other          triton_poi_fused__to_copy__unsafe_index_add_arange_clamp_floor_mul_rsub_sub_4,@"STO_CUDA_ENTRY STV_DEFAULT"
triton_poi_fused__to_copy__unsafe_index_add_arange_clamp_floor_mul_rsub_sub_4:
.text.triton_poi_fused__to_copy__unsafe_index_add_arange_clamp_floor_mul_rsub_sub_4:
[----:B------:R-:W-:Y:S01]  /*0000*/  LDC R1, c[0x0][0x28] ;  /* 0x00000a00ff017b82 */ /* 0x000fe20000000800 */
[----:B------:R-:W1:Y:S07]  /*0010*/  S2R R0, SR_TID.X ;  /* 0x0000000000007919 */ /* 0x000e6e0000002100 */
[----:B------:R-:W2:Y:S01]  /*0020*/  LDC.64 R4, c[0x0][0x220] ;  /* 0x00008800ff047b82 */ /* 0x000ea20000000a00 */
[----:B------:R-:W-:Y:S01]  /*0030*/  ULDC.64 UR4, c[0x0][0x208] ;  /* 0x0000820000047ab9 */ /* 0x000fe20000000a00 */
[----:B------:R-:W-:Y:S01]  /*0040*/  ULDC.64 UR6, c[0x0][0x228] ;  /* 0x00008a0000067ab9 */ /* 0x000fe20000000a00 */
[----:B------:R-:W3:Y:S05]  /*0050*/  S2R R3, SR_CTAID.X ;  /* 0x0000000000037919 */ /* 0x000eea0000002500 */
[----:B------:R-:W4:Y:S08]  /*0060*/  LDC.64 R12, c[0x0][0x230] ;  /* 0x00008c00ff0c7b82 */ /* 0x000f300000000a00 */
[----:B------:R-:W5:Y:S08]  /*0070*/  LDC.64 R26, c[0x0][0x218] ;  /* 0x00008600ff1a7b82 */ /* 0x000f700000000a00 */
[----:B------:R-:W5:Y:S01]  /*0080*/  LDC.64 R24, c[0x0][0x248] ;  /* 0x00009200ff187b82 */ /* 0x000f620000000a00 */
[----:B-1----:R-:W-:-:S07]  /*0090*/  SHF.L.U32 R0, R0, 0x1, RZ ;  /* 0x0000000100007819 */ /* 0x002fce00000006ff */
[----:B------:R-:W1:Y:S01]  /*00a0*/  LDC.64 R18, c[0x0][0x250] ;  /* 0x00009400ff127b82 */ /* 0x000e620000000a00 */
[----:B------:R-:W-:Y:S02]  /*00b0*/  LOP3.LUT R0, R0, 0xfe, RZ, 0xc0, !PT ;  /* 0x000000fe00007812 */ /* 0x000fe400078ec0ff */
[----:B---3--:R-:W-:Y:S02]  /*00c0*/  SHF.R.S32.HI R23, RZ, 0x17, R3 ;  /* 0x00000017ff177819 */ /* 0x008fe40000011403 */
[----:B------:R-:W-:-:S03]  /*00d0*/  LEA R0, R3, R0, 0x8 ;  /* 0x0000000003007211 */ /* 0x000fc600078e40ff */
[----:B------:R-:W3:Y:S01]  /*00e0*/  LDC.64 R20, c[0x0][0x258] ;  /* 0x00009600ff147b82 */ /* 0x000ee20000000a00 */
[----:B------:R-:W-:-:S04]  /*00f0*/  SGXT R23, R23, 0x1 ;  /* 0x000000011717781a */ /* 0x000fc80000000200 */
[----:B------:R-:W-:-:S04]  /*0100*/  LEA.HI R2, R23, R0, RZ, 0x4 ;  /* 0x0000000017027211 */ /* 0x000fc800078f20ff */
[----:B------:R-:W-:Y:S02]  /*0110*/  LOP3.LUT R3, R2, 0xfffffff0, RZ, 0xc0, !PT ;  /* 0xfffffff002037812 */ /* 0x000fe400078ec0ff */
[----:B------:R-:W-:Y:S02]  /*0120*/  SHF.R.S32.HI R2, RZ, 0x4, R2 ;  /* 0x00000004ff027819 */ /* 0x000fe40000011402 */
[----:B------:R-:W-:Y:S02]  /*0130*/  IADD3 R16, R0, -R3, RZ ;  /* 0x8000000300107210 */ /* 0x000fe40007ffe0ff */
[----:B------:R-:W-:-:S03]  /*0140*/  LEA.HI R3, R2, R2, RZ, 0x4 ;  /* 0x0000000202037211 */ /* 0x000fc600078f20ff */
[----:B--2---:R-:W-:Y:S01]  /*0150*/  IMAD.WIDE R4, R16, 0x8, R4 ;  /* 0x0000000810047825 */ /* 0x004fe200078e0204 */
[----:B------:R-:W-:-:S03]  /*0160*/  LOP3.LUT R3, R3, 0xfffffff0, RZ, 0xc0, !PT ;  /* 0xfffffff003037812 */ /* 0x000fc600078ec0ff */
[----:B----4-:R-:W-:Y:S02]  /*0170*/  IMAD.WIDE R12, R16, 0x8, R12 ;  /* 0x00000008100c7825 */ /* 0x010fe400078e020c */
[----:B------:R-:W2:Y:S01]  /*0180*/  LDG.E.EL.128 R4, desc[UR4][R4.64] ;  /* 0x0000000404047981 */ /* 0x000ea2000c2e1d00 */
[----:B------:R-:W-:-:S03]  /*0190*/  IADD3 R3, R2, -R3, RZ ;  /* 0x8000000302037210 */ /* 0x000fc60007ffe0ff */
[----:B------:R-:W4:Y:S02]  /*01a0*/  LDG.E.EL.128 R12, desc[UR4][R12.64] ;  /* 0x000000040c0c7981 */ /* 0x000f24000c2e1d00 */
[----:B-----5:R-:W-:-:S06]  /*01b0*/  IMAD.WIDE R26, R3, 0x8, R26 ;  /* 0x00000008031a7825 */ /* 0x020fcc00078e021a */
[----:B------:R-:W5:Y:S01]  /*01c0*/  LDG.E.EL.64 R26, desc[UR4][R26.64] ;  /* 0x000000041a1a7981 */ /* 0x000f62000c2e1b00 */
[----:B0-----:R-:W-:-:S04]  /*01d0*/  IMAD.WIDE R24, R3, 0x8, R24 ;  /* 0x0000000803187825 */ /* 0x001fc800078e0218 */
[C---:B-1----:R-:W-:Y:S02]  /*01e0*/  IMAD.WIDE R18, R3.reuse, 0x8, R18 ;  /* 0x0000000803127825 */ /* 0x042fe400078e0212 */
[----:B------:R-:W5:Y:S02]  /*01f0*/  LDG.E.EL.64 R24, desc[UR4][R24.64] ;  /* 0x0000000418187981 */ /* 0x000f64000c2e1b00 */
[----:B---3--:R-:W-:Y:S02]  /*0200*/  IMAD.WIDE R20, R3, 0x8, R20 ;  /* 0x0000000803147825 */ /* 0x008fe400078e0214 */
[----:B------:R-:W3:Y:S04]  /*0210*/  LDG.E.EL.64 R18, desc[UR4][R18.64] ;  /* 0x0000000412127981 */ /* 0x000ee8000c2e1b00 */
[----:B------:R-:W3:Y:S01]  /*0220*/  LDG.E.EL.64 R20, desc[UR4][R20.64] ;  /* 0x0000000414147981 */ /* 0x000ee2000c2e1b00 */
[----:B------:R-:W-:-:S02]  /*0230*/  IADD3 R32, R0, 0x1, RZ ;  /* 0x0000000100207810 */ /* 0x000fc40007ffe0ff */
[----:B--2---:R-:W-:Y:S02]  /*0240*/  IADD3 R11, P0, R4, 0xe, RZ ;  /* 0x0000000e040b7810 */ /* 0x004fe40007f1e0ff */
[----:B------:R-:W-:Y:S02]  /*0250*/  ISETP.GE.AND P1, PT, R5, RZ, PT ;  /* 0x000000ff0500720c */ /* 0x000fe40003f26270 */
[----:B------:R-:W-:Y:S02]  /*0260*/  IADD3.X R17, RZ, R5, RZ, P0, !PT ;  /* 0x00000005ff117210 */ /* 0x000fe400007fe4ff */
[----:B----4-:R-:W-:Y:S02]  /*0270*/  IADD3 R9, P3, R12, 0xe, RZ ;  /* 0x0000000e0c097810 */ /* 0x010fe40007f7e0ff */
[----:B------:R-:W-:Y:S02]  /*0280*/  ISETP.GE.AND P0, PT, R13, RZ, PT ;  /* 0x000000ff0d00720c */ /* 0x000fe40003f06270 */
[----:B------:R-:W-:-:S02]  /*0290*/  SEL R4, R11, R4, !P1 ;  /* 0x000000040b047207 */ /* 0x000fc40004800000 */
[----:B------:R-:W-:Y:S02]  /*02a0*/  SEL R11, R17, R5, !P1 ;  /* 0x00000005110b7207 */ /* 0x000fe40004800000 */
[----:B------:R-:W-:Y:S02]  /*02b0*/  IADD3.X R5, RZ, R13, RZ, P3, !PT ;  /* 0x0000000dff057210 */ /* 0x000fe40001ffe4ff */
[----:B------:R-:W-:Y:S02]  /*02c0*/  SEL R2, R9, R12, !P0 ;  /* 0x0000000c09027207 */ /* 0x000fe40004000000 */
[----:B-----5:R-:W-:Y:S02]  /*02d0*/  IADD3 R9, P2, R26, 0xe, RZ ;  /* 0x0000000e1a097810 */ /* 0x020fe40007f5e0ff */
[----:B------:R-:W-:Y:S02]  /*02e0*/  ISETP.GE.AND P1, PT, R27, RZ, PT ;  /* 0x000000ff1b00720c */ /* 0x000fe40003f26270 */
[----:B------:R-:W-:-:S02]  /*02f0*/  SEL R13, R5, R13, !P0 ;  /* 0x0000000d050d7207 */ /* 0x000fc40004000000 */
[C---:B------:R-:W-:Y:S02]  /*0300*/  LEA R8, P0, R2.reuse, UR6, 0x2 ;  /* 0x0000000602087c11 */ /* 0x040fe4000f8010ff */
[----:B------:R-:W-:Y:S02]  /*0310*/  SEL R12, R9, R26, !P1 ;  /* 0x0000001a090c7207 */ /* 0x000fe40004800000 */
[----:B------:R-:W-:Y:S02]  /*0320*/  LEA.HI.X R9, R2, UR7, R13, 0x2, P0 ;  /* 0x0000000702097c11 */ /* 0x000fe400080f140d */
[----:B------:R-:W-:Y:S02]  /*0330*/  LEA.HI R2, R23, R0, RZ, 0x8 ;  /* 0x0000000017027211 */ /* 0x000fe400078f40ff */
[----:B------:R-:W-:Y:S02]  /*0340*/  IADD3.X R17, RZ, R27, RZ, P2, !PT ;  /* 0x0000001bff117210 */ /* 0x000fe400017fe4ff */
[----:B------:R-:W-:-:S02]  /*0350*/  SHF.R.S32.HI R2, RZ, 0x8, R2 ;  /* 0x00000008ff027819 */ /* 0x000fc40000011402 */
[----:B------:R-:W-:Y:S02]  /*0360*/  LEA R10, P3, R4, UR6, 0x2 ;  /* 0x00000006040a7c11 */ /* 0x000fe4000f8610ff */
[----:B------:R-:W-:Y:S01]  /*0370*/  SEL R5, R17, R27, !P1 ;  /* 0x0000001b11057207 */ /* 0x000fe20004800000 */
[----:B------:R-:W-:Y:S01]  /*0380*/  IMAD R22, R2, 0xc4, RZ ;  /* 0x000000c402167824 */ /* 0x000fe200078e02ff */
[----:B------:R-:W-:Y:S01]  /*0390*/  HFMA2.MMA R17, -RZ, RZ, 1.84375, 0 ;  /* 0x3f600000ff117435 */ /* 0x000fe200000001ff */
[----:B------:R-:W-:Y:S01]  /*03a0*/  I2FP.F32.S32 R2, R16 ;  /* 0x0000001000027245 */ /* 0x000fe20000201400 */
[----:B------:R-:W-:Y:S01]  /*03b0*/  IMAD.WIDE.U32 R26, R12, 0x38, R8 ;  /* 0x000000380c1a7825 */ /* 0x000fe200078e0008 */
[----:B------:R-:W-:-:S03]  /*03c0*/  LEA.HI.X R11, R4, UR7, R11, 0x2, P3 ;  /* 0x00000007040b7c11 */ /* 0x000fc600098f140b */
[----:B------:R-:W-:Y:S01]  /*03d0*/  FADD R2, R2, 0.5 ;  /* 0x3f00000002027421 */ /* 0x000fe20000000000 */
[----:B------:R-:W-:Y:S02]  /*03e0*/  IMAD R5, R5, 0x38, RZ ;  /* 0x0000003805057824 */ /* 0x000fe400078e02ff */
[----:B------:R-:W-:-:S04]  /*03f0*/  IMAD.WIDE.U32 R28, R12, 0x38, R10 ;  /* 0x000000380c1c7825 */ /* 0x000fc800078e000a */
[----:B------:R-:W-:Y:S01]  /*0400*/  FFMA R2, R2, R17, -0.5 ;  /* 0xbf00000002027423 */ /* 0x000fe20000000011 */
[----:B------:R-:W-:Y:S02]  /*0410*/  LEA.HI R23, R23, R32, RZ, 0x4 ;  /* 0x0000002017177211 */ /* 0x000fe400078f20ff */
[----:B------:R-:W-:Y:S01]  /*0420*/  IADD3 R27, R5, R27, RZ ;  /* 0x0000001b051b7210 */ /* 0x000fe20007ffe0ff */
[----:B------:R-:W0:Y:S01]  /*0430*/  FRND.FTZ.FLOOR R13, R2 ;  /* 0x00000002000d7307 */ /* 0x000e220000215000 */
[----:B------:R-:W-:Y:S02]  /*0440*/  IADD3 R29, R29, R5, RZ ;  /* 0x000000051d1d7210 */ /* 0x000fe40007ffe0ff */
[----:B------:R-:W-:Y:S01]  /*0450*/  IADD3 R31, P1, R24, 0xe, RZ ;  /* 0x0000000e181f7810 */ /* 0x000fe20007f3e0ff */
[----:B------:R-:W-:Y:S01]  /*0460*/  IMAD.WIDE R34, R22, 0x4, R26 ;  /* 0x0000000416227825 */ /* 0x000fe200078e021a */
[----:B------:R-:W-:-:S03]  /*0470*/  LOP3.LUT R23, R23, 0xfffffff0, RZ, 0xc0, !PT ;  /* 0xfffffff017177812 */ /* 0x000fc600078ec0ff */
[----:B------:R-:W-:Y:S01]  /*0480*/  IMAD.WIDE R28, R22, 0x4, R28 ;  /* 0x00000004161c7825 */ /* 0x000fe200078e021c */
[----:B------:R-:W-:Y:S01]  /*0490*/  ISETP.GE.AND P0, PT, R25, RZ, PT ;  /* 0x000000ff1900720c */ /* 0x000fe20003f06270 */
[----:B------:R-:W2:Y:S01]  /*04a0*/  LDG.E.EL R34, desc[UR4][R34.64] ;  /* 0x0000000422227981 */ /* 0x000ea2000c2e1900 */
[----:B------:R-:W-:-:S03]  /*04b0*/  IADD3 R32, R32, -R23, RZ ;  /* 0x8000001720207210 */ /* 0x000fc60007ffe0ff */
[----:B------:R1:W4:Y:S01]  /*04c0*/  LDG.E.EL R27, desc[UR4][R28.64] ;  /* 0x000000041c1b7981 */ /* 0x000322000c2e1900 */
[----:B---3--:R-:W-:Y:S02]  /*04d0*/  IADD3 R23, P3, R18, 0xe, RZ ;  /* 0x0000000e12177810 */ /* 0x008fe40007f7e0ff */
[----:B------:R-:W-:Y:S01]  /*04e0*/  IADD3 R33, P4, R20, 0xe, RZ ;  /* 0x0000000e14217810 */ /* 0x000fe20007f9e0ff */
[----:B0-----:R-:W-:Y:S01]  /*04f0*/  FADD R4, R2, -R13 ;  /* 0x8000000d02047221 */ /* 0x001fe20000000000 */
[----:B-1----:R-:W-:Y:S02]  /*0500*/  IADD3.X R29, RZ, R25, RZ, P1, !PT ;  /* 0x00000019ff1d7210 */ /* 0x002fe40000ffe4ff */
[----:B------:R-:W-:Y:S02]  /*0510*/  ISETP.GE.AND P1, PT, R19, RZ, PT ;  /* 0x000000ff1300720c */ /* 0x000fe40003f26270 */
[----:B------:R-:W-:Y:S02]  /*0520*/  SEL R26, R29, R25, !P0 ;  /* 0x000000191d1a7207 */ /* 0x000fe40004000000 */
[----:B------:R-:W-:-:S02]  /*0530*/  IADD3.X R29, RZ, R19, RZ, P3, !PT ;  /* 0x00000013ff1d7210 */ /* 0x000fc40001ffe4ff */
[----:B------:R-:W-:Y:S02]  /*0540*/  SEL R13, R31, R24, !P0 ;  /* 0x000000181f0d7207 */ /* 0x000fe40004000000 */
[----:B------:R-:W-:Y:S02]  /*0550*/  ISETP.GE.AND P0, PT, R21, RZ, PT ;  /* 0x000000ff1500720c */ /* 0x000fe40003f06270 */
[----:B------:R-:W-:Y:S02]  /*0560*/  IADD3.X R25, RZ, R21, RZ, P4, !PT ;  /* 0x00000015ff197210 */ /* 0x000fe400027fe4ff */
[----:B------:R-:W-:Y:S02]  /*0570*/  SEL R23, R23, R18, !P1 ;  /* 0x0000001217177207 */ /* 0x000fe40004800000 */
[----:B------:R-:W-:Y:S02]  /*0580*/  SEL R24, R29, R19, !P1 ;  /* 0x000000131d187207 */ /* 0x000fe40004800000 */
[----:B------:R-:W-:-:S02]  /*0590*/  SEL R21, R25, R21, !P0 ;  /* 0x0000001519157207 */ /* 0x000fc40004000000 */
[----:B------:R-:W-:Y:S01]  /*05a0*/  SEL R20, R33, R20, !P0 ;  /* 0x0000001421147207 */ /* 0x000fe20004000000 */
[----:B------:R-:W-:Y:S02]  /*05b0*/  IMAD R24, R24, 0x38, RZ ;  /* 0x0000003818187824 */ /* 0x000fe400078e02ff */
[----:B------:R-:W-:-:S04]  /*05c0*/  IMAD.WIDE.U32 R30, R23, 0x38, R10 ;  /* 0x00000038171e7825 */ /* 0x000fc800078e000a */
[----:B------:R-:W-:Y:S01]  /*05d0*/  IMAD.WIDE.U32 R28, R13, 0x38, R10 ;  /* 0x000000380d1c7825 */ /* 0x000fe200078e000a */
[----:B------:R-:W-:-:S03]  /*05e0*/  IADD3 R31, R31, R24, RZ ;  /* 0x000000181f1f7210 */ /* 0x000fc60007ffe0ff */
[----:B------:R-:W-:Y:S02]  /*05f0*/  IMAD R21, R21, 0x38, RZ ;  /* 0x0000003815157824 */ /* 0x000fe400078e02ff */
[----:B------:R-:W-:Y:S01]  /*0600*/  IMAD.WIDE.U32 R10, R20, 0x38, R10 ;  /* 0x00000038140a7825 */ /* 0x000fe200078e000a */
[----:B------:R-:W-:-:S04]  /*0610*/  FSETP.GTU.AND P2, PT, R4, RZ, PT ;  /* 0x000000ff0400720b */ /* 0x000fc80003f4c000 */
[----:B------:R-:W-:Y:S01]  /*0620*/  IADD3 R11, R11, R21, RZ ;  /* 0x000000150b0b7210 */ /* 0x000fe20007ffe0ff */
[----:B------:R-:W-:Y:S01]  /*0630*/  IMAD.WIDE R30, R22, 0x4, R30 ;  /* 0x00000004161e7825 */ /* 0x000fe200078e021e */
[----:B------:R-:W-:-:S03]  /*0640*/  FSEL R4, R4, RZ, P2 ;  /* 0x000000ff04047208 */ /* 0x000fc60001000000 */
[----:B------:R-:W-:Y:S02]  /*0650*/  IMAD.WIDE R10, R22, 0x4, R10 ;  /* 0x00000004160a7825 */ /* 0x000fe400078e020a */
[----:B------:R-:W3:Y:S01]  /*0660*/  LDG.E.EL R30, desc[UR4][R30.64] ;  /* 0x000000041e1e7981 */ /* 0x000ee2000c2e1900 */
[----:B------:R-:W-:-:S03]  /*0670*/  FSETP.GEU.AND P1, PT, R4, 1, PT ;  /* 0x3f8000000400780b */ /* 0x000fc60003f2e000 */
[----:B------:R0:W5:Y:S01]  /*0680*/  LDG.E.EL R31, desc[UR4][R10.64] ;  /* 0x000000040a1f7981 */ /* 0x000162000c2e1900 */
[----:B------:R-:W-:Y:S01]  /*0690*/  IMAD R25, R26, 0x38, RZ ;  /* 0x000000381a197824 */ /* 0x000fe200078e02ff */
[----:B0-----:R-:W0:Y:S01]  /*06a0*/  LDC.64 R10, c[0x0][0x238] ;  /* 0x00008e00ff0a7b82 */ /* 0x001e220000000a00 */
[----:B------:R-:W-:Y:S01]  /*06b0*/  FSETP.NAN.AND P0, PT, R4, R4, PT ;  /* 0x000000040400720b */ /* 0x000fe20003f08000 */
[----:B------:R-:W-:Y:S02]  /*06c0*/  IMAD.WIDE.U32 R38, R13, 0x38, R8 ;  /* 0x000000380d267825 */ /* 0x000fe400078e0008 */
[----:B------:R-:W-:-:S04]  /*06d0*/  IADD3 R29, R29, R25, RZ ;  /* 0x000000191d1d7210 */ /* 0x000fc80007ffe0ff */
[----:B------:R-:W-:Y:S01]  /*06e0*/  @P1 FSEL R4, R4, 1, P0 ;  /* 0x3f80000004041808 */ /* 0x000fe20000000000 */
[----:B------:R-:W-:-:S04]  /*06f0*/  IMAD.WIDE.U32 R36, R20, 0x38, R8 ;  /* 0x0000003814247825 */ /* 0x000fc800078e0008 */
[----:B------:R-:W-:Y:S01]  /*0700*/  IMAD.WIDE.U32 R8, R23, 0x38, R8 ;  /* 0x0000003817087825 */ /* 0x000fe200078e0008 */
[----:B------:R-:W-:-:S03]  /*0710*/  MOV R2, 0x3f400000 ;  /* 0x3f40000000027802 */ /* 0x000fc60000000f00 */
[----:B------:R-:W-:Y:S01]  /*0720*/  FADD R19, R4, 1 ;  /* 0x3f80000004137421 */ /* 0x000fe20000000000 */
[----:B------:R-:W-:Y:S01]  /*0730*/  IADD3 R39, R25, R39, RZ ;  /* 0x0000002719277210 */ /* 0x000fe20007ffe0ff */
[----:B------:R-:W-:Y:S01]  /*0740*/  IMAD.WIDE R28, R22, 0x4, R28 ;  /* 0x00000004161c7825 */ /* 0x000fe200078e021c */
[----:B------:R-:W-:-:S03]  /*0750*/  IADD3 R9, R24, R9, RZ ;  /* 0x0000000918097210 */ /* 0x000fc60007ffe0ff */
[----:B------:R-:W-:Y:S01]  /*0760*/  FFMA R18, R19, -R2, 3.75 ;  /* 0x4070000013127423 */ /* 0x000fe20000000802 */
[----:B------:R-:W-:Y:S01]  /*0770*/  IADD3 R37, R21, R37, RZ ;  /* 0x0000002515257210 */ /* 0x000fe20007ffe0ff */
[C---:B------:R-:W-:Y:S01]  /*0780*/  IMAD.WIDE R38, R22.reuse, 0x4, R38 ;  /* 0x0000000416267825 */ /* 0x040fe200078e0226 */
[----:B------:R-:W3:Y:S03]  /*0790*/  LDG.E.EL R29, desc[UR4][R28.64] ;  /* 0x000000041c1d7981 */ /* 0x000ee6000c2e1900 */
[----:B------:R-:W-:-:S04]  /*07a0*/  IMAD.WIDE R8, R22, 0x4, R8 ;  /* 0x0000000416087825 */ /* 0x000fc800078e0208 */
[C---:B------:R-:W-:Y:S01]  /*07b0*/  FFMA R18, R19.reuse, R18, -6 ;  /* 0xc0c0000013127423 */ /* 0x040fe20000000012 */
[----:B0-----:R-:W-:Y:S01]  /*07c0*/  IMAD.WIDE R10, R16, 0x8, R10 ;  /* 0x00000008100a7825 */ /* 0x001fe200078e020a */
[----:B------:R-:W5:Y:S03]  /*07d0*/  LDG.E.EL R35, desc[UR4][R8.64] ;  /* 0x0000000408237981 */ /* 0x000f66000c2e1900 */
[----:B------:R-:W-:Y:S01]  /*07e0*/  IMAD.WIDE R36, R22, 0x4, R36 ;  /* 0x0000000416247825 */ /* 0x000fe200078e0224 */
[----:B------:R-:W5:Y:S03]  /*07f0*/  LDG.E.EL R28, desc[UR4][R38.64] ;  /* 0x00000004261c7981 */ /* 0x000f66000c2e1900 */
[----:B------:R-:W-:Y:S02]  /*0800*/  FFMA R19, R19, R18, 3 ;  /* 0x4040000013137423 */ /* 0x000fe40000000012 */
[----:B------:R0:W5:Y:S04]  /*0810*/  LDG.E.EL R18, desc[UR4][R36.64] ;  /* 0x0000000424127981 */ /* 0x000168000c2e1900 */
[----:B------:R-:W5:Y:S01]  /*0820*/  LDG.E.EL.128 R8, desc[UR4][R10.64] ;  /* 0x000000040a087981 */ /* 0x000f62000c2e1d00 */
[----:B------:R-:W-:-:S10]  /*0830*/  HFMA2.MMA R26, -RZ, RZ, 1.90625, 0 ;  /* 0x3fa00000ff1a7435 */ /* 0x000fd400000001ff */
[----:B------:R-:W-:-:S04]  /*0840*/  FFMA R33, R4, R26, -2.25 ;  /* 0xc010000004217423 */ /* 0x000fc8000000001a */
[----:B------:R-:W-:-:S04]  /*0850*/  FMUL R33, R4, R33 ;  /* 0x0000002104217220 */ /* 0x000fc80000400000 */
[----:B------:R-:W-:Y:S01]  /*0860*/  FFMA R33, R4, R33, 1 ;  /* 0x3f80000004217423 */ /* 0x000fe20000000021 */
[----:B------:R-:W-:Y:S02]  /*0870*/  I2FP.F32.S32 R32, R32 ;  /* 0x0000002000207245 */ /* 0x000fe40000201400 */
[----:B------:R-:W-:-:S05]  /*0880*/  I2FP.F32.S32 R3, R3 ;  /* 0x0000000300037245 */ /* 0x000fca0000201400 */
[----:B0-----:R-:W-:Y:S01]  /*0890*/  FADD R36, R3, 0.5 ;  /* 0x3f00000003247421 */ /* 0x001fe20000000000 */
[----:B----4-:R-:W-:-:S04]  /*08a0*/  FMUL R27, R27, R19 ;  /* 0x000000131b1b7220 */ /* 0x010fc80000400000 */
[----:B--2---:R-:W-:Y:S01]  /*08b0*/  FFMA R27, R34, R33, R27 ;  /* 0x00000021221b7223 */ /* 0x004fe2000000001b */
[----:B------:R-:W-:-:S04]  /*08c0*/  FADD R34, R32, 0.5 ;  /* 0x3f00000020227421 */ /* 0x000fc80000000000 */
[----:B------:R-:W-:Y:S01]  /*08d0*/  FFMA R3, R34, R17, -0.5 ;  /* 0xbf00000022037423 */ /* 0x000fe20000000011 */
[----:B---3--:R-:W-:Y:S01]  /*08e0*/  FMUL R29, R29, R19 ;  /* 0x000000131d1d7220 */ /* 0x008fe20000400000 */
[----:B-----5:R-:W-:-:S03]  /*08f0*/  FMUL R35, R35, R33 ;  /* 0x0000002123237220 */ /* 0x020fc60000400000 */
[-C--:B------:R-:W-:Y:S01]  /*0900*/  FFMA R28, R28, R33.reuse, R29 ;  /* 0x000000211c1c7223 */ /* 0x080fe2000000001d */
[----:B------:R-:W-:Y:S01]  /*0910*/  FMUL R18, R18, R33 ;  /* 0x0000002112127220 */ /* 0x000fe20000400000 */
[----:B------:R-:W-:Y:S02]  /*0920*/  IADD3 R29, P1, R8, 0xe, RZ ;  /* 0x0000000e081d7810 */ /* 0x000fe40007f3e0ff */
[----:B------:R-:W-:Y:S02]  /*0930*/  ISETP.GE.AND P0, PT, R9, RZ, PT ;  /* 0x000000ff0900720c */ /* 0x000fe40003f06270 */
[----:B------:R-:W-:Y:S02]  /*0940*/  IADD3.X R33, RZ, R9, RZ, P1, !PT ;  /* 0x00000009ff217210 */ /* 0x000fe40000ffe4ff */
[----:B------:R-:W-:Y:S02]  /*0950*/  SEL R29, R29, R8, !P0 ;  /* 0x000000081d1d7207 */ /* 0x000fe40004000000 */
[----:B------:R-:W-:-:S02]  /*0960*/  SEL R8, R33, R9, !P0 ;  /* 0x0000000921087207 */ /* 0x000fc40004000000 */
[----:B------:R-:W-:-:S04]  /*0970*/  LEA R32, P0, R29, UR6, 0x2 ;  /* 0x000000061d207c11 */ /* 0x000fc8000f8010ff */
[----:B------:R-:W-:Y:S01]  /*0980*/  LEA.HI.X R33, R29, UR7, R8, 0x2, P0 ;  /* 0x000000071d217c11 */ /* 0x000fe200080f1408 */
[----:B------:R-:W-:Y:S01]  /*0990*/  FADD R29, -R4, 1 ;  /* 0x3f800000041d7421 */ /* 0x000fe20000000100 */
[----:B------:R-:W-:-:S03]  /*09a0*/  FFMA R31, R31, R19, R18 ;  /* 0x000000131f1f7223 */ /* 0x000fc60000000012 */
[----:B------:R-:W-:Y:S01]  /*09b0*/  FFMA R18, R29, R26, -2.25 ;  /* 0xc01000001d127423 */ /* 0x000fe2000000001a */
[----:B------:R-:W-:-:S03]  /*09c0*/  FFMA R9, R30, R19, R35 ;  /* 0x000000131e097223 */ /* 0x000fc60000000023 */
[----:B------:R-:W-:Y:S01]  /*09d0*/  FMUL R18, R29, R18 ;  /* 0x000000121d127220 */ /* 0x000fe20000400000 */
[----:B------:R-:W-:-:S04]  /*09e0*/  IMAD.WIDE.U32 R34, R12, 0x38, R32 ;  /* 0x000000380c227825 */ /* 0x000fc800078e0020 */
[----:B------:R-:W-:Y:S01]  /*09f0*/  FFMA R29, R29, R18, 1 ;  /* 0x3f8000001d1d7423 */ /* 0x000fe20000000012 */
[----:B------:R-:W-:Y:S01]  /*0a00*/  IMAD.WIDE.U32 R18, R13, 0x38, R32 ;  /* 0x000000380d127825 */ /* 0x000fe200078e0020 */
[----:B------:R-:W-:-:S04]  /*0a10*/  IADD3 R35, R5, R35, RZ ;  /* 0x0000002305237210 */ /* 0x000fc80007ffe0ff */
[----:B------:R-:W-:Y:S01]  /*0a20*/  IADD3 R19, R25, R19, RZ ;  /* 0x0000001319137210 */ /* 0x000fe20007ffe0ff */
[----:B------:R-:W-:-:S04]  /*0a30*/  IMAD.WIDE R34, R22, 0x4, R34 ;  /* 0x0000000416227825 */ /* 0x000fc800078e0222 */
[----:B------:R-:W-:Y:S02]  /*0a40*/  IMAD.WIDE R18, R22, 0x4, R18 ;  /* 0x0000000416127825 */ /* 0x000fe400078e0212 */
[----:B------:R-:W2:Y:S04]  /*0a50*/  LDG.E.EL R35, desc[UR4][R34.64] ;  /* 0x0000000422237981 */ /* 0x000ea8000c2e1900 */
[----:B------:R0:W3:Y:S02]  /*0a60*/  LDG.E.EL R34, desc[UR4][R18.64] ;  /* 0x0000000412227981 */ /* 0x0000e4000c2e1900 */
[----:B0-----:R-:W-:-:S05]  /*0a70*/  IMAD.WIDE.U32 R18, R23, 0x38, R32 ;  /* 0x0000003817127825 */ /* 0x001fca00078e0020 */
[----:B------:R-:W-:-:S03]  /*0a80*/  IADD3 R19, R24, R19, RZ ;  /* 0x0000001318137210 */ /* 0x000fc60007ffe0ff */
[----:B------:R-:W-:-:S05]  /*0a90*/  IMAD.WIDE R18, R22, 0x4, R18 ;  /* 0x0000000416127825 */ /* 0x000fca00078e0212 */
[----:B------:R0:W4:Y:S02]  /*0aa0*/  LDG.E.EL R30, desc[UR4][R18.64] ;  /* 0x00000004121e7981 */ /* 0x000124000c2e1900 */
[----:B0-----:R-:W0:Y:S01]  /*0ab0*/  LDC.64 R18, c[0x0][0x240] ;  /* 0x00009000ff127b82 */ /* 0x001e220000000a00 */
[----:B------:R-:W-:Y:S01]  /*0ac0*/  FFMA R8, R36, R17, -0.5 ;  /* 0xbf00000024087423 */ /* 0x000fe20000000011 */
[----:B------:R-:W-:-:S05]  /*0ad0*/  IMAD.WIDE.U32 R32, R20, 0x38, R32 ;  /* 0x0000003814207825 */ /* 0x000fca00078e0020 */
[----:B------:R-:W-:Y:S01]  /*0ae0*/  IADD3 R33, R21, R33, RZ ;  /* 0x0000002115217210 */ /* 0x000fe20007ffe0ff */
[----:B0-----:R-:W-:-:S06]  /*0af0*/  IMAD.WIDE R18, R16, 0x8, R18 ;  /* 0x0000000810127825 */ /* 0x001fcc00078e0212 */
[----:B------:R-:W5:Y:S01]  /*0b00*/  LDG.E.EL.128 R16, desc[UR4][R18.64] ;  /* 0x0000000412107981 */ /* 0x000f62000c2e1d00 */
[----:B------:R-:W-:-:S06]  /*0b10*/  IMAD.WIDE R32, R22, 0x4, R32 ;  /* 0x0000000416207825 */ /* 0x000fcc00078e0220 */
[----:B------:R-:W5:Y:S01]  /*0b20*/  LDG.E.EL R32, desc[UR4][R32.64] ;  /* 0x0000000420207981 */ /* 0x000f62000c2e1900 */
[-C--:B--2---:R-:W-:Y:S01]  /*0b30*/  FFMA R27, R35, R29.reuse, R27 ;  /* 0x0000001d231b7223 */ /* 0x084fe2000000001b */
[-C--:B---3--:R-:W-:Y:S01]  /*0b40*/  FFMA R28, R34, R29.reuse, R28 ;  /* 0x0000001d221c7223 */ /* 0x088fe2000000001c */
[----:B----4-:R-:W-:Y:S01]  /*0b50*/  FFMA R9, R30, R29, R9 ;  /* 0x0000001d1e097223 */ /* 0x010fe20000000009 */
[----:B-----5:R-:W-:Y:S02]  /*0b60*/  ISETP.GE.AND P0, PT, R17, RZ, PT ;  /* 0x000000ff1100720c */ /* 0x020fe40003f06270 */
[----:B------:R-:W-:-:S04]  /*0b70*/  IADD3 R35, P1, R16, 0xe, RZ ;  /* 0x0000000e10237810 */ /* 0x000fc80007f3e0ff */
[----:B------:R-:W-:Y:S02]  /*0b80*/  SEL R16, R35, R16, !P0 ;  /* 0x0000001023107207 */ /* 0x000fe40004000000 */
[----:B------:R-:W-:-:S04]  /*0b90*/  IADD3.X R35, RZ, R17, RZ, P1, !PT ;  /* 0x00000011ff237210 */ /* 0x000fc80000ffe4ff */
[----:B------:R-:W-:Y:S02]  /*0ba0*/  SEL R17, R35, R17, !P0 ;  /* 0x0000001123117207 */ /* 0x000fe40004000000 */
[----:B------:R-:W-:-:S04]  /*0bb0*/  LEA R34, P0, R16, UR6, 0x2 ;  /* 0x0000000610227c11 */ /* 0x000fc8000f8010ff */
[----:B------:R-:W-:Y:S01]  /*0bc0*/  LEA.HI.X R35, R16, UR7, R17, 0x2, P0 ;  /* 0x0000000710237c11 */ /* 0x000fe200080f1411 */
[----:B------:R-:W-:Y:S01]  /*0bd0*/  FADD R17, -R4, 2 ;  /* 0x4000000004117421 */ /* 0x000fe20000000100 */
[----:B------:R-:W-:Y:S01]  /*0be0*/  FFMA R4, R32, R29, R31 ;  /* 0x0000001d20047223 */ /* 0x000fe2000000001f */
[----:B------:R-:W-:-:S05]  /*0bf0*/  IMAD.WIDE.U32 R30, R13, 0x38, R34 ;  /* 0x000000380d1e7825 */ /* 0x000fca00078e0022 */
[----:B------:R-:W-:-:S03]  /*0c00*/  IADD3 R31, R25, R31, RZ ;  /* 0x0000001f191f7210 */ /* 0x000fc60007ffe0ff */
[----:B------:R-:W-:-:S04]  /*0c10*/  IMAD.WIDE R30, R22, 0x4, R30 ;  /* 0x00000004161e7825 */ /* 0x000fc800078e021e */
[--C-:B------:R-:W-:Y:S02]  /*0c20*/  IMAD.WIDE.U32 R36, R23, 0x38, R34.reuse ;  /* 0x0000003817247825 */ /* 0x100fe400078e0022 */
[----:B------:R-:W2:Y:S02]  /*0c30*/  LDG.E.EL R31, desc[UR4][R30.64] ;  /* 0x000000041e1f7981 */ /* 0x000ea4000c2e1900 */
[----:B------:R-:W-:Y:S01]  /*0c40*/  IMAD.WIDE.U32 R32, R12, 0x38, R34 ;  /* 0x000000380c207825 */ /* 0x000fe200078e0022 */
[----:B------:R-:W-:-:S03]  /*0c50*/  IADD3 R37, R24, R37, RZ ;  /* 0x0000002518257210 */ /* 0x000fc60007ffe0ff */
[----:B------:R-:W-:Y:S01]  /*0c60*/  IMAD.WIDE.U32 R34, R20, 0x38, R34 ;  /* 0x0000003814227825 */ /* 0x000fe200078e0022 */
[----:B------:R-:W-:-:S03]  /*0c70*/  IADD3 R33, R5, R33, RZ ;  /* 0x0000002105217210 */ /* 0x000fc60007ffe0ff */
[----:B------:R-:W-:Y:S01]  /*0c80*/  FFMA R16, R17, -R2, 3.75 ;  /* 0x4070000011107423 */ /* 0x000fe20000000802 */
[----:B------:R-:W-:Y:S01]  /*0c90*/  IADD3 R35, R21, R35, RZ ;  /* 0x0000002315237210 */ /* 0x000fe20007ffe0ff */
[----:B------:R-:W-:-:S04]  /*0ca0*/  IMAD.WIDE R36, R22, 0x4, R36 ;  /* 0x0000000416247825 */ /* 0x000fc800078e0224 */
[----:B------:R-:W-:Y:S01]  /*0cb0*/  FFMA R16, R17, R16, -6 ;  /* 0xc0c0000011107423 */ /* 0x000fe20000000010 */
[C---:B------:R-:W-:Y:S01]  /*0cc0*/  IMAD.WIDE R32, R22.reuse, 0x4, R32 ;  /* 0x0000000416207825 */ /* 0x040fe200078e0220 */
[----:B------:R-:W3:Y:S03]  /*0cd0*/  LDG.E.EL R29, desc[UR4][R36.64] ;  /* 0x00000004241d7981 */ /* 0x000ee6000c2e1900 */
[----:B------:R-:W-:-:S04]  /*0ce0*/  IMAD.WIDE R34, R22, 0x4, R34 ;  /* 0x0000000416227825 */ /* 0x000fc800078e0222 */
[----:B------:R-:W-:Y:S01]  /*0cf0*/  FFMA R17, R17, R16, 3 ;  /* 0x4040000011117423 */ /* 0x000fe20000000010 */
[----:B------:R0:W4:Y:S04]  /*0d00*/  LDG.E.EL R32, desc[UR4][R32.64] ;  /* 0x0000000420207981 */ /* 0x000128000c2e1900 */
[----:B------:R1:W5:Y:S01]  /*0d10*/  LDG.E.EL R16, desc[UR4][R34.64] ;  /* 0x0000000422107981 */ /* 0x000362000c2e1900 */
[----:B------:R-:W-:Y:S02]  /*0d20*/  ISETP.GE.AND P0, PT, R7, RZ, PT ;  /* 0x000000ff0700720c */ /* 0x000fe40003f06270 */
[----:B0-----:R-:W-:-:S04]  /*0d30*/  IADD3 R33, P1, R6, 0xe, RZ ;  /* 0x0000000e06217810 */ /* 0x001fc80007f3e0ff */
[----:B------:R-:W-:Y:S02]  /*0d40*/  IADD3.X R39, RZ, R7, RZ, P1, !PT ;  /* 0x00000007ff277210 */ /* 0x000fe40000ffe4ff */
[----:B------:R-:W-:Y:S02]  /*0d50*/  SEL R30, R33, R6, !P0 ;  /* 0x00000006211e7207 */ /* 0x000fe40004000000 */
[----:B------:R-:W-:Y:S02]  /*0d60*/  IADD3 R33, P1, R14, 0xe, RZ ;  /* 0x0000000e0e217810 */ /* 0x000fe40007f3e0ff */
[----:B------:R-:W-:Y:S02]  /*0d70*/  SEL R7, R39, R7, !P0 ;  /* 0x0000000727077207 */ /* 0x000fe40004000000 */
[----:B------:R-:W-:Y:S02]  /*0d80*/  ISETP.GE.AND P0, PT, R15, RZ, PT ;  /* 0x000000ff0f00720c */ /* 0x000fe40003f06270 */
[----:B------:R-:W-:-:S02]  /*0d90*/  IADD3.X R39, RZ, R15, RZ, P1, !PT ;  /* 0x0000000fff277210 */ /* 0x000fc40000ffe4ff */
[----:B------:R-:W-:Y:S02]  /*0da0*/  SEL R14, R33, R14, !P0 ;  /* 0x0000000e210e7207 */ /* 0x000fe40004000000 */
[----:B------:R-:W-:Y:S02]  /*0db0*/  SEL R33, R39, R15, !P0 ;  /* 0x0000000f27217207 */ /* 0x000fe40004000000 */
[----:B------:R-:W-:Y:S02]  /*0dc0*/  IADD3 R15, P1, R10, 0xe, RZ ;  /* 0x0000000e0a0f7810 */ /* 0x000fe40007f3e0ff */
[----:B------:R-:W-:Y:S02]  /*0dd0*/  ISETP.GE.AND P0, PT, R11, RZ, PT ;  /* 0x000000ff0b00720c */ /* 0x000fe40003f06270 */
[----:B-1----:R-:W-:-:S04]  /*0de0*/  IADD3.X R35, RZ, R11, RZ, P1, !PT ;  /* 0x0000000bff237210 */ /* 0x002fc80000ffe4ff */
[----:B------:R-:W-:Y:S02]  /*0df0*/  SEL R34, R35, R11, !P0 ;  /* 0x0000000b23227207 */ /* 0x000fe40004000000 */
[----:B------:R-:W-:Y:S02]  /*0e00*/  IADD3 R11, P1, R18, 0xe, RZ ;  /* 0x0000000e120b7810 */ /* 0x000fe40007f3e0ff */
[----:B------:R-:W-:Y:S02]  /*0e10*/  SEL R15, R15, R10, !P0 ;  /* 0x0000000a0f0f7207 */ /* 0x000fe40004000000 */
[----:B------:R-:W-:Y:S02]  /*0e20*/  ISETP.GE.AND P0, PT, R19, RZ, PT ;  /* 0x000000ff1300720c */ /* 0x000fe40003f06270 */
[----:B------:R-:W-:Y:S02]  /*0e30*/  IADD3.X R35, RZ, R19, RZ, P1, !PT ;  /* 0x00000013ff237210 */ /* 0x000fe40000ffe4ff */
[----:B------:R-:W-:-:S02]  /*0e40*/  SEL R18, R11, R18, !P0 ;  /* 0x000000120b127207 */ /* 0x000fc40004000000 */
[----:B------:R-:W-:Y:S02]  /*0e50*/  SEL R19, R35, R19, !P0 ;  /* 0x0000001323137207 */ /* 0x000fe40004000000 */
[----:B------:R-:W-:-:S04]  /*0e60*/  LEA R6, P0, R30, UR6, 0x2 ;  /* 0x000000061e067c11 */ /* 0x000fc8000f8010ff */
[----:B------:R-:W-:Y:S02]  /*0e70*/  LEA.HI.X R7, R30, UR7, R7, 0x2, P0 ;  /* 0x000000071e077c11 */ /* 0x000fe400080f1407 */
[----:B------:R-:W-:-:S04]  /*0e80*/  LEA R10, P0, R14, UR6, 0x2 ;  /* 0x000000060e0a7c11 */ /* 0x000fc8000f8010ff */
[----:B------:R-:W-:Y:S02]  /*0e90*/  LEA.HI.X R11, R14, UR7, R33, 0x2, P0 ;  /* 0x000000070e0b7c11 */ /* 0x000fe400080f1421 */
[----:B------:R-:W-:-:S04]  /*0ea0*/  LEA R14, P0, R15, UR6, 0x2 ;  /* 0x000000060f0e7c11 */ /* 0x000fc8000f8010ff */
[----:B------:R-:W-:Y:S01]  /*0eb0*/  LEA.HI.X R15, R15, UR7, R34, 0x2, P0 ;  /* 0x000000070f0f7c11 */ /* 0x000fe200080f1422 */
[----:B------:R-:W-:-:S05]  /*0ec0*/  IMAD.WIDE.U32 R34, R13, 0x38, R10 ;  /* 0x000000380d227825 */ /* 0x000fca00078e000a */
[----:B------:R-:W-:-:S03]  /*0ed0*/  IADD3 R35, R25, R35, RZ ;  /* 0x0000002319237210 */ /* 0x000fc60007ffe0ff */
[----:B------:R-:W-:-:S04]  /*0ee0*/  IMAD.WIDE R34, R22, 0x4, R34 ;  /* 0x0000000416227825 */ /* 0x000fc800078e0222 */
[----:B--2---:R-:W-:Y:S01]  /*0ef0*/  FFMA R28, R31, R17, R28 ;  /* 0x000000111f1c7223 */ /* 0x004fe2000000001c */
[----:B------:R-:W-:-:S05]  /*0f00*/  IMAD.WIDE.U32 R30, R12, 0x38, R6 ;  /* 0x000000380c1e7825 */ /* 0x000fca00078e0006 */
[----:B------:R-:W-:-:S03]  /*0f10*/  IADD3 R31, R5, R31, RZ ;  /* 0x0000001f051f7210 */ /* 0x000fc60007ffe0ff */
[----:B------:R-:W-:-:S04]  /*0f20*/  IMAD.WIDE R30, R22, 0x4, R30 ;  /* 0x00000004161e7825 */ /* 0x000fc800078e021e */
[-C--:B---3--:R-:W-:Y:S02]  /*0f30*/  FFMA R9, R29, R17.reuse, R9 ;  /* 0x000000111d097223 */ /* 0x088fe40000000009 */
[----:B------:R0:W2:Y:S01]  /*0f40*/  LDG.E.EL R29, desc[UR4][R30.64] ;  /* 0x000000041e1d7981 */ /* 0x0000a2000c2e1900 */
[-C--:B----4-:R-:W-:Y:S01]  /*0f50*/  FFMA R27, R32, R17.reuse, R27 ;  /* 0x00000011201b7223 */ /* 0x090fe2000000001b */
[----:B-----5:R-:W-:Y:S01]  /*0f60*/  FFMA R4, R16, R17, R4 ;  /* 0x0000001110047223 */ /* 0x020fe20000000004 */
[----:B------:R-:W-:-:S04]  /*0f70*/  IMAD.WIDE.U32 R16, R12, 0x38, R10 ;  /* 0x000000380c107825 */ /* 0x000fc800078e000a */
[----:B0-----:R-:W-:Y:S01]  /*0f80*/  IMAD.WIDE.U32 R30, R13, 0x38, R6 ;  /* 0x000000380d1e7825 */ /* 0x001fe200078e0006 */
[----:B------:R-:W-:-:S04]  /*0f90*/  IADD3 R17, R5, R17, RZ ;  /* 0x0000001105117210 */ /* 0x000fc80007ffe0ff */
[----:B------:R-:W-:Y:S01]  /*0fa0*/  IADD3 R31, R25, R31, RZ ;  /* 0x0000001f191f7210 */ /* 0x000fe20007ffe0ff */
[----:B------:R-:W-:-:S04]  /*0fb0*/  IMAD.WIDE R16, R22, 0x4, R16 ;  /* 0x0000000416107825 */ /* 0x000fc800078e0210 */
[----:B------:R-:W-:-:S06]  /*0fc0*/  IMAD.WIDE R30, R22, 0x4, R30 ;  /* 0x00000004161e7825 */ /* 0x000fcc00078e021e */
[----:B------:R-:W3:Y:S04]  /*0fd0*/  LDG.E.EL R30, desc[UR4][R30.64] ;  /* 0x000000041e1e7981 */ /* 0x000ee8000c2e1900 */
[----:B------:R0:W4:Y:S01]  /*0fe0*/  LDG.E.EL R31, desc[UR4][R16.64] ;  /* 0x00000004101f7981 */ /* 0x000122000c2e1900 */
[----:B------:R-:W-:Y:S01]  /*0ff0*/  IMAD.WIDE.U32 R32, R12, 0x38, R14 ;  /* 0x000000380c207825 */ /* 0x000fe200078e000e */
[----:B0-----:R-:W-:-:S04]  /*1000*/  LEA R16, P0, R18, UR6, 0x2 ;  /* 0x0000000612107c11 */ /* 0x001fc8000f8010ff */
[----:B------:R-:W-:-:S03]  /*1010*/  LEA.HI.X R17, R18, UR7, R19, 0x2, P0 ;  /* 0x0000000712117c11 */ /* 0x000fc600080f1413 */
[----:B------:R-:W-:Y:S01]  /*1020*/  IMAD.WIDE.U32 R36, R12, 0x38, R16 ;  /* 0x000000380c247825 */ /* 0x000fe200078e0010 */
[----:B------:R-:W-:-:S04]  /*1030*/  IADD3 R33, R5, R33, RZ ;  /* 0x0000002105217210 */ /* 0x000fc80007ffe0ff */
[----:B------:R-:W-:Y:S02]  /*1040*/  IADD3 R37, R5, R37, RZ ;  /* 0x0000002505257210 */ /* 0x000fe40007ffe0ff */
[----:B------:R0:W5:Y:S01]  /*1050*/  LDG.E.EL R5, desc[UR4][R34.64] ;  /* 0x0000000422057981 */ /* 0x000162000c2e1900 */
[----:B------:R-:W-:-:S04]  /*1060*/  IMAD.WIDE.U32 R18, R13, 0x38, R16 ;  /* 0x000000380d127825 */ /* 0x000fc800078e0010 */
[----:B0-----:R-:W-:-:S05]  /*1070*/  IMAD.WIDE.U32 R34, R13, 0x38, R14 ;  /* 0x000000380d227825 */ /* 0x001fca00078e000e */
[----:B------:R-:W-:Y:S01]  /*1080*/  IADD3 R35, R25, R35, RZ ;  /* 0x0000002319237210 */ /* 0x000fe20007ffe0ff */
[----:B------:R-:W-:-:S04]  /*1090*/  IMAD.WIDE R32, R22, 0x4, R32 ;  /* 0x0000000416207825 */ /* 0x000fc800078e0220 */
[----:B------:R-:W-:Y:S01]  /*10a0*/  IMAD.WIDE R12, R22, 0x4, R34 ;  /* 0x00000004160c7825 */ /* 0x000fe200078e0222 */
[----:B------:R-:W-:Y:S01]  /*10b0*/  IADD3 R35, R25, R19, RZ ;  /* 0x0000001319237210 */ /* 0x000fe20007ffe0ff */
[----:B------:R-:W5:Y:S01]  /*10c0*/  LDG.E.EL R32, desc[UR4][R32.64] ;  /* 0x0000000420207981 */ /* 0x000f62000c2e1900 */
[----:B------:R-:W-:-:S03]  /*10d0*/  MOV R34, R18 ;  /* 0x0000001200227202 */ /* 0x000fc60000000f00 */
[----:B------:R-:W5:Y:S02]  /*10e0*/  LDG.E.EL R12, desc[UR4][R12.64] ;  /* 0x000000040c0c7981 */ /* 0x000f64000c2e1900 */
[----:B------:R-:W-:-:S05]  /*10f0*/  IMAD.WIDE R34, R22, 0x4, R34 ;  /* 0x0000000416227825 */ /* 0x000fca00078e0222 */
[----:B------:R0:W5:Y:S02]  /*1100*/  LDG.E.EL R33, desc[UR4][R34.64] ;  /* 0x0000000422217981 */ /* 0x000164000c2e1900 */
[----:B0-----:R-:W-:-:S05]  /*1110*/  IMAD.WIDE.U32 R34, R23, 0x38, R10 ;  /* 0x0000003817227825 */ /* 0x001fca00078e000a */
[----:B------:R-:W-:-:S03]  /*1120*/  IADD3 R35, R24, R35, RZ ;  /* 0x0000002318237210 */ /* 0x000fc60007ffe0ff */
[----:B------:R-:W-:-:S05]  /*1130*/  IMAD.WIDE R34, R22, 0x4, R34 ;  /* 0x0000000416227825 */ /* 0x000fca00078e0222 */
[----:B------:R0:W5:Y:S01]  /*1140*/  LDG.E.EL R13, desc[UR4][R34.64] ;  /* 0x00000004220d7981 */ /* 0x000162000c2e1900 */
[----:B------:R-:W-:-:S04]  /*1150*/  IMAD.WIDE R36, R22, 0x4, R36 ;  /* 0x0000000416247825 */ /* 0x000fc800078e0224 */
[----:B------:R-:W-:Y:S01]  /*1160*/  IMAD.WIDE.U32 R10, R20, 0x38, R10 ;  /* 0x00000038140a7825 */ /* 0x000fe200078e000a */
[----:B------:R1:W5:Y:S03]  /*1170*/  LDG.E.EL R18, desc[UR4][R36.64] ;  /* 0x0000000424127981 */ /* 0x000366000c2e1900 */
[----:B0-----:R-:W-:-:S05]  /*1180*/  IMAD.WIDE.U32 R34, R23, 0x38, R14 ;  /* 0x0000003817227825 */ /* 0x001fca00078e000e */
[----:B------:R-:W-:Y:S01]  /*1190*/  IADD3 R35, R24, R35, RZ ;  /* 0x0000002318237210 */ /* 0x000fe20007ffe0ff */
[----:B-1----:R-:W-:Y:S01]  /*11a0*/  IMAD.WIDE.U32 R36, R23, 0x38, R6 ;  /* 0x0000003817247825 */ /* 0x002fe200078e0006 */
[----:B------:R-:W-:-:S03]  /*11b0*/  IADD3 R11, R21, R11, RZ ;  /* 0x0000000b150b7210 */ /* 0x000fc60007ffe0ff */
[----:B------:R-:W-:Y:S01]  /*11c0*/  IMAD.WIDE R34, R22, 0x4, R34 ;  /* 0x0000000416227825 */ /* 0x000fe200078e0222 */
[----:B------:R-:W-:-:S03]  /*11d0*/  IADD3 R37, R24, R37, RZ ;  /* 0x0000002518257210 */ /* 0x000fc60007ffe0ff */
[C---:B------:R-:W-:Y:S01]  /*11e0*/  IMAD.WIDE.U32 R6, R20.reuse, 0x38, R6 ;  /* 0x0000003814067825 */ /* 0x040fe200078e0006 */
[----:B------:R0:W5:Y:S03]  /*11f0*/  LDG.E.EL R19, desc[UR4][R34.64] ;  /* 0x0000000422137981 */ /* 0x000166000c2e1900 */
[----:B------:R-:W-:Y:S01]  /*1200*/  IMAD.WIDE.U32 R14, R20, 0x38, R14 ;  /* 0x00000038140e7825 */ /* 0x000fe200078e000e */
[----:B------:R-:W-:-:S03]  /*1210*/  IADD3 R7, R21, R7, RZ ;  /* 0x0000000715077210 */ /* 0x000fc60007ffe0ff */
[----:B------:R-:W-:-:S04]  /*1220*/  IMAD.WIDE R10, R22, 0x4, R10 ;  /* 0x00000004160a7825 */ /* 0x000fc800078e020a */
[----:B0-----:R-:W-:Y:S01]  /*1230*/  IMAD.WIDE.U32 R34, R23, 0x38, R16 ;  /* 0x0000003817227825 */ /* 0x001fe200078e0010 */
[----:B------:R-:W-:Y:S01]  /*1240*/  IADD3 R15, R21, R15, RZ ;  /* 0x0000000f150f7210 */ /* 0x000fe20007ffe0ff */
[----:B------:R-:W5:Y:S02]  /*1250*/  LDG.E.EL R10, desc[UR4][R10.64] ;  /* 0x000000040a0a7981 */ /* 0x000f64000c2e1900 */
[----:B------:R-:W-:Y:S01]  /*1260*/  IMAD.WIDE R36, R22, 0x4, R36 ;  /* 0x0000000416247825 */ /* 0x000fe200078e0224 */
[----:B------:R-:W-:-:S03]  /*1270*/  IADD3 R35, R24, R35, RZ ;  /* 0x0000002318237210 */ /* 0x000fc60007ffe0ff */
[----:B------:R-:W-:Y:S01]  /*1280*/  IMAD.WIDE.U32 R16, R20, 0x38, R16 ;  /* 0x0000003814107825 */ /* 0x000fe200078e0010 */
[----:B------:R-:W5:Y:S03]  /*1290*/  LDG.E.EL R25, desc[UR4][R36.64] ;  /* 0x0000000424197981 */ /* 0x000f66000c2e1900 */
[----:B------:R-:W-:Y:S01]  /*12a0*/  IMAD.WIDE R6, R22, 0x4, R6 ;  /* 0x0000000416067825 */ /* 0x000fe200078e0206 */
[----:B------:R-:W-:-:S03]  /*12b0*/  IADD3 R17, R21, R17, RZ ;  /* 0x0000001115117210 */ /* 0x000fc60007ffe0ff */
[C---:B------:R-:W-:Y:S02]  /*12c0*/  IMAD.WIDE R34, R22.reuse, 0x4, R34 ;  /* 0x0000000416227825 */ /* 0x040fe400078e0222 */
[----:B------:R0:W5:Y:S02]  /*12d0*/  LDG.E.EL R6, desc[UR4][R6.64] ;  /* 0x0000000406067981 */ /* 0x000164000c2e1900 */
[C---:B------:R-:W-:Y:S02]  /*12e0*/  IMAD.WIDE R14, R22.reuse, 0x4, R14 ;  /* 0x00000004160e7825 */ /* 0x040fe400078e020e */
[----:B------:R-:W5:Y:S02]  /*12f0*/  LDG.E.EL R34, desc[UR4][R34.64] ;  /* 0x0000000422227981 */ /* 0x000f64000c2e1900 */
[----:B------:R-:W-:Y:S02]  /*1300*/  IMAD.WIDE R16, R22, 0x4, R16 ;  /* 0x0000000416107825 */ /* 0x000fe400078e0210 */
[----:B------:R1:W5:Y:S04]  /*1310*/  LDG.E.EL R11, desc[UR4][R14.64] ;  /* 0x000000040e0b7981 */ /* 0x000368000c2e1900 */
[----:B------:R0:W5:Y:S01]  /*1320*/  LDG.E.EL R16, desc[UR4][R16.64] ;  /* 0x0000000410107981 */ /* 0x000162000c2e1900 */
[----:B------:R-:W0:Y:S08]  /*1330*/  FRND.FTZ.FLOOR R20, R3 ;  /* 0x0000000300147307 */ /* 0x000e300000215000 */
[----:B------:R-:W1:Y:S01]  /*1340*/  FRND.FTZ.FLOOR R21, R8 ;  /* 0x0000000800157307 */ /* 0x000e620000215000 */
[----:B0-----:R-:W-:-:S05]  /*1350*/  FADD R20, R3, -R20 ;  /* 0x8000001403147221 */ /* 0x001fca0000000000 */
[----:B------:R-:W-:Y:S01]  /*1360*/  FSETP.GTU.AND P0, PT, R20, RZ, PT ;  /* 0x000000ff1400720b */ /* 0x000fe20003f0c000 */
[----:B-1----:R-:W-:-:S03]  /*1370*/  FADD R21, R8, -R21 ;  /* 0x8000001508157221 */ /* 0x002fc60000000000 */
[----:B------:R-:W-:-:S04]  /*1380*/  FSEL R23, R20, RZ, P0 ;  /* 0x000000ff14177208 */ /* 0x000fc80000000000 */
[----:B------:R-:W-:Y:S02]  /*1390*/  FSETP.GEU.AND P2, PT, R23, 1, PT ;  /* 0x3f8000001700780b */ /* 0x000fe40003f4e000 */
[----:B------:R-:W-:-:S04]  /*13a0*/  FSETP.GTU.AND P0, PT, R21, RZ, PT ;  /* 0x000000ff1500720b */ /* 0x000fc80003f0c000 */
[----:B------:R-:W-:Y:S02]  /*13b0*/  FSEL R7, R21, RZ, P0 ;  /* 0x000000ff15077208 */ /* 0x000fe40000000000 */
[----:B------:R-:W-:Y:S02]  /*13c0*/  FSETP.NAN.AND P0, PT, R23, R23, PT ;  /* 0x000000171700720b */ /* 0x000fe40003f08000 */
[----:B------:R-:W-:-:S03]  /*13d0*/  FSETP.GEU.AND P1, PT, R7, 1, PT ;  /* 0x3f8000000700780b */ /* 0x000fc60003f2e000 */
[----:B------:R-:W-:Y:S02]  /*13e0*/  @P2 FSEL R23, R23, 1, P0 ;  /* 0x3f80000017172808 */ /* 0x000fe40000000000 */
[----:B------:R-:W-:-:S03]  /*13f0*/  FSETP.NAN.AND P0, PT, R7, R7, PT ;  /* 0x000000070700720b */ /* 0x000fc60003f08000 */
[C---:B------:R-:W-:Y:S01]  /*1400*/  FADD R3, R23.reuse, 1 ;  /* 0x3f80000017037421 */ /* 0x040fe20000000000 */
[----:B------:R-:W-:-:S03]  /*1410*/  FFMA R14, R23, R26, -2.25 ;  /* 0xc0100000170e7423 */ /* 0x000fc6000000001a */
[----:B------:R-:W-:Y:S01]  /*1420*/  FFMA R8, R3, -R2, 3.75 ;  /* 0x4070000003087423 */ /* 0x000fe20000000802 */
[----:B------:R-:W-:Y:S01]  /*1430*/  @P1 FSEL R7, R7, 1, P0 ;  /* 0x3f80000007071808 */ /* 0x000fe20000000000 */
[C---:B------:R-:W-:Y:S01]  /*1440*/  FMUL R20, R23.reuse, R14 ;  /* 0x0000000e17147220 */ /* 0x040fe20000400000 */
[----:B------:R-:W-:Y:S01]  /*1450*/  FADD R17, -R23, 1 ;  /* 0x3f80000017117421 */ /* 0x000fe20000000100 */
[----:B------:R-:W-:Y:S01]  /*1460*/  FFMA R14, R3, R8, -6 ;  /* 0xc0c00000030e7423 */ /* 0x000fe20000000008 */
[----:B------:R-:W-:Y:S01]  /*1470*/  FADD R21, -R23, 2 ;  /* 0x4000000017157421 */ /* 0x000fe20000000100 */
[----:B------:R-:W-:Y:S01]  /*1480*/  FADD R15, R7, 1 ;  /* 0x3f800000070f7421 */ /* 0x000fe20000000000 */
[----:B------:R-:W-:Y:S01]  /*1490*/  FFMA R8, R23, R20, 1 ;  /* 0x3f80000017087423 */ /* 0x000fe20000000014 */
[----:B------:R-:W-:Y:S01]  /*14a0*/  FFMA R22, R17, R26, -2.25 ;  /* 0xc010000011167423 */ /* 0x000fe2000000001a */
[----:B------:R-:W-:Y:S01]  /*14b0*/  FFMA R3, R3, R14, 3 ;  /* 0x4040000003037423 */ /* 0x000fe2000000000e */
[-C--:B------:R-:W-:Y:S01]  /*14c0*/  FFMA R20, R21, -R2.reuse, 3.75 ;  /* 0x4070000015147423 */ /* 0x080fe20000000802 */
[----:B------:R-:W-:Y:S01]  /*14d0*/  FFMA R14, R15, -R2, 3.75 ;  /* 0x407000000f0e7423 */ /* 0x000fe20000000802 */
[----:B------:R-:W-:-:S02]  /*14e0*/  FMUL R22, R17, R22 ;  /* 0x0000001611167220 */ /* 0x000fc40000400000 */
[----:B------:R-:W-:Y:S01]  /*14f0*/  FFMA R20, R21, R20, -6 ;  /* 0xc0c0000015147423 */ /* 0x000fe20000000014 */
[----:B------:R-:W-:Y:S01]  /*1500*/  FFMA R14, R15, R14, -6 ;  /* 0xc0c000000f0e7423 */ /* 0x000fe2000000000e */
[----:B------:R-:W-:Y:S01]  /*1510*/  FFMA R17, R17, R22, 1 ;  /* 0x3f80000011117423 */ /* 0x000fe20000000016 */
[----:B------:R-:W-:Y:S01]  /*1520*/  FFMA R22, R7, R26, -2.25 ;  /* 0xc010000007167423 */ /* 0x000fe2000000001a */
[----:B------:R-:W-:Y:S01]  /*1530*/  FFMA R21, R21, R20, 3 ;  /* 0x4040000015157423 */ /* 0x000fe20000000014 */
[----:B------:R-:W-:Y:S01]  /*1540*/  FFMA R20, R15, R14, 3 ;  /* 0x404000000f147423 */ /* 0x000fe2000000000e */
[C---:B------:R-:W-:Y:S01]  /*1550*/  FADD R23, -R7.reuse, 1 ;  /* 0x3f80000007177421 */ /* 0x040fe20000000100 */
[----:B------:R-:W-:-:S03]  /*1560*/  FMUL R22, R7, R22 ;  /* 0x0000001607167220 */ /* 0x000fc60000400000 */
[----:B------:R-:W-:Y:S01]  /*1570*/  FFMA R26, R23, R26, -2.25 ;  /* 0xc0100000171a7423 */ /* 0x000fe2000000001a */
[----:B--2---:R-:W-:Y:S01]  /*1580*/  FMUL R14, R29, R3 ;  /* 0x000000031d0e7220 */ /* 0x004fe20000400000 */
[----:B------:R-:W-:Y:S02]  /*1590*/  FFMA R29, R7, R22, 1 ;  /* 0x3f800000071d7423 */ /* 0x000fe40000000016 */
[----:B------:R-:W-:Y:S01]  /*15a0*/  FMUL R22, R23, R26 ;  /* 0x0000001a17167220 */ /* 0x000fe20000400000 */
[----:B------:R-:W-:Y:S01]  /*15b0*/  FADD R7, -R7, 2 ;  /* 0x4000000007077421 */ /* 0x000fe20000000100 */
[----:B------:R-:W-:-:S03]  /*15c0*/  FMUL R24, R28, R29 ;  /* 0x0000001d1c187220 */ /* 0x000fc60000400000 */
[----:B------:R-:W-:Y:S01]  /*15d0*/  FFMA R2, R7, -R2, 3.75 ;  /* 0x4070000007027423 */ /* 0x000fe20000000802 */
[----:B------:R-:W-:Y:S01]  /*15e0*/  FFMA R22, R23, R22, 1 ;  /* 0x3f80000017167423 */ /* 0x000fe20000000016 */
[----:B---3--:R-:W-:Y:S01]  /*15f0*/  FMUL R30, R30, R3 ;  /* 0x000000031e1e7220 */ /* 0x008fe20000400000 */
[----:B----4-:R-:W-:Y:S02]  /*1600*/  FFMA R31, R31, R8, R14 ;  /* 0x000000081f1f7223 */ /* 0x010fe4000000000e */
[----:B------:R-:W0:Y:S01]  /*1610*/  LDC.64 R14, c[0x0][0x210] ;  /* 0x00008400ff0e7b82 */ /* 0x000e220000000a00 */
[----:B------:R-:W-:Y:S01]  /*1620*/  FFMA R24, R27, R20, R24 ;  /* 0x000000141b187223 */ /* 0x000fe20000000018 */
[----:B------:R-:W-:Y:S01]  /*1630*/  FFMA R2, R7, R2, -6 ;  /* 0xc0c0000007027423 */ /* 0x000fe20000000002 */
[----:B-----5:R-:W-:Y:S02]  /*1640*/  FFMA R5, R5, R8, R30 ;  /* 0x0000000805057223 */ /* 0x020fe4000000001e */
[----:B------:R-:W-:Y:S01]  /*1650*/  FFMA R9, R9, R22, R24 ;  /* 0x0000001609097223 */ /* 0x000fe20000000018 */
[----:B------:R-:W-:Y:S01]  /*1660*/  FFMA R2, R7, R2, 3 ;  /* 0x4040000007027423 */ /* 0x000fe20000000002 */
[----:B0-----:R-:W-:-:S04]  /*1670*/  IMAD.WIDE R14, R0, 0x4, R14 ;  /* 0x00000004000e7825 */ /* 0x001fc800078e020e */
[-C--:B------:R-:W-:Y:S01]  /*1680*/  FFMA R26, R12, R17.reuse, R5 ;  /* 0x000000110c1a7223 */ /* 0x080fe20000000005 */
[----:B------:R-:W-:-:S03]  /*1690*/  FFMA R31, R32, R17, R31 ;  /* 0x00000011201f7223 */ /* 0x000fc6000000001f */
[----:B------:R-:W-:-:S04]  /*16a0*/  FFMA R26, R33, R21, R26 ;  /* 0x00000015211a7223 */ /* 0x000fc8000000001a */
[----:B------:R-:W-:Y:S01]  /*16b0*/  FMUL R29, R29, R26 ;  /* 0x0000001a1d1d7220 */ /* 0x000fe20000400000 */
[----:B------:R-:W-:Y:S01]  /*16c0*/  FFMA R4, R4, R2, R9 ;  /* 0x0000000204047223 */ /* 0x000fe20000000009 */
[----:B------:R-:W-:Y:S01]  /*16d0*/  FMUL R12, R13, R8 ;  /* 0x000000080d0c7220 */ /* 0x000fe20000400000 */
[----:B------:R-:W-:-:S04]  /*16e0*/  FFMA R31, R18, R21, R31 ;  /* 0x00000015121f7223 */ /* 0x000fc8000000001f */
[----:B------:R-:W-:Y:S01]  /*16f0*/  FFMA R29, R20, R31, R29 ;  /* 0x0000001f141d7223 */ /* 0x000fe2000000001d */
[----:B------:R-:W-:Y:S01]  /*1700*/  FMUL R5, R10, R8 ;  /* 0x000000080a057220 */ /* 0x000fe20000400000 */
[----:B------:R-:W-:-:S04]  /*1710*/  FFMA R12, R25, R3, R12 ;  /* 0x00000003190c7223 */ /* 0x000fc8000000000c */
[----:B------:R-:W-:Y:S01]  /*1720*/  FFMA R19, R19, R17, R12 ;  /* 0x0000001113137223 */ /* 0x000fe2000000000c */
[----:B------:R-:W-:-:S03]  /*1730*/  FFMA R6, R6, R3, R5 ;  /* 0x0000000306067223 */ /* 0x000fc60000000005 */
[----:B------:R-:W-:Y:S01]  /*1740*/  FFMA R19, R34, R21, R19 ;  /* 0x0000001522137223 */ /* 0x000fe20000000013 */
[----:B------:R-:W-:-:S03]  /*1750*/  FFMA R11, R11, R17, R6 ;  /* 0x000000110b0b7223 */ /* 0x000fc60000000006 */
[----:B------:R-:W-:Y:S01]  /*1760*/  FFMA R22, R22, R19, R29 ;  /* 0x0000001316167223 */ /* 0x000fe2000000001d */
[----:B------:R-:W-:-:S04]  /*1770*/  FFMA R11, R16, R21, R11 ;  /* 0x00000015100b7223 */ /* 0x000fc8000000000b */
[----:B------:R-:W-:-:S05]  /*1780*/  FFMA R5, R11, R2, R22 ;  /* 0x000000020b057223 */ /* 0x000fca0000000016 */
[----:B------:R-:W-:Y:S01]  /*1790*/  STG.E.64 desc[UR4][R14.64], R4 ;  /* 0x000000040e007986 */ /* 0x000fe2000c101b04 */
[----:B------:R-:W-:Y:S05]  /*17a0*/  EXIT ;  /* 0x000000000000794d */ /* 0x000fea0003800000 */
.L_x_0:
[----:B------:R-:W-:-:S00]  /*17b0*/  BRA `(.L_x_0) ;  /* 0xfffffffc00fc7947 */ /* 0x000fc0000383ffff */
[----:B------:R-:W-:-:S00]  /*17c0*/  NOP ;  /* 0x0000000000007918 */ /* 0x000fc00000000000 */
        /* <DEDUP_REMOVED lines=11> */
.L_x_1:


//--------------------- .nv.global.init           --------------------------
	.section	.nv.global.init,"aw",@progbits
.nv.global.init:
	.type		_$_str,@object
	.size		_$_str,(.L_0 - _$_str)
_$_str:
        /*0000*/ 	.byte	0x5f, 0x5f, 0x43, 0x55, 0x44, 0x41, 0x5f, 0x46, 0x54, 0x5a, 0x00
.L_0:


//--------------------- .nv.constant0.triton_poi_fused__to_copy__unsafe_index_add_arange_clamp_floor_mul_rsub_sub_4 --------------------------
	.section	.nv.constant0.triton_poi_fused__to_copy__unsafe_index_add_arange_clamp_floor_mul_rsub_sub_4,"a",@progbits
	.sectionflags	@""
	.align	4
.nv.constant0.triton_poi_fused__to_copy__unsafe_index_add_arange_clamp_floor_mul_rsub_sub_4:
	.zero		612
